	.headerflags	@"EF_CUDA_TEXMODE_UNIFIED EF_CUDA_64BIT_ADDRESS EF_CUDA_ACCELERATORS EF_CUDA_SM90 EF_CUDA_VIRTUAL_SM(EF_CUDA_SM90)"
	.elftype	@"ET_EXEC"


//--------------------- .nv.info                  --------------------------
	.section	.nv.info,"",@"SHT_CUDA_INFO"
	.align	4


	//----- nvinfo : EIATTR_REGCOUNT
	.align		4
        /*0000*/ 	.byte	0x04, 0x2f
        /*0002*/ 	.short	(.L_3 - .L_2)
	.align		4
.L_2:
        /*0004*/ 	.word	index@(triton_poi_fused__native_batch_norm_legit_no_training_add_relu_threshold_backward_57)
        /*0008*/ 	.word	0x00000020


	//----- nvinfo : EIATTR_MIN_STACK_SIZE
	.align		4
.L_3:
        /*000c*/ 	.byte	0x04, 0x12
        /*000e*/ 	.short	(.L_5 - .L_4)
	.align		4
.L_4:
        /*0010*/ 	.word	index@(triton_poi_fused__native_batch_norm_legit_no_training_add_relu_threshold_backward_57)
        /*0014*/ 	.word	0x00000000


	//----- nvinfo : EIATTR_FRAME_SIZE
	.align		4
.L_5:
        /*0018*/ 	.byte	0x04, 0x11
        /*001a*/ 	.short	(.L_7 - .L_6)
	.align		4
.L_6:
        /*001c*/ 	.word	index@(triton_poi_fused__native_batch_norm_legit_no_training_add_relu_threshold_backward_57)
        /*0020*/ 	.word	0x00000000


	//----- nvinfo : EIATTR_MIN_STACK_SIZE
	.align		4
.L_7:
        /*0024*/ 	.byte	0x04, 0x12
        /*0026*/ 	.short	(.L_9 - .L_8)
	.align		4
.L_8:
        /*0028*/ 	.word	index@(triton_poi_fused__native_batch_norm_legit_no_training_add_relu_threshold_backward_57)
        /*002c*/ 	.word	0x00000000
.L_9:


//--------------------- .nv.info.triton_poi_fused__native_batch_norm_legit_no_training_add_relu_threshold_backward_57 --------------------------
	.section	.nv.info.triton_poi_fused__native_batch_norm_legit_no_training_add_relu_threshold_backward_57,"",@"SHT_CUDA_INFO"
	.sectionflags	@""
	.align	4


	//----- nvinfo : EIATTR_CUDA_API_VERSION
	.align		4
        /*0000*/ 	.byte	0x04, 0x37
        /*0002*/ 	.short	(.L_11 - .L_10)
.L_10:
        /*0004*/ 	.word	0x0000007c


	//----- nvinfo : EIATTR_KPARAM_INFO
	.align		4
.L_11:
        /*0008*/ 	.byte	0x04, 0x17
        /*000a*/ 	.short	(.L_13 - .L_12)
.L_12:
        /*000c*/ 	.word	0x00000000
        /*0010*/ 	.short	0x000c
        /*0012*/ 	.short	0x0060
        /*0014*/ 	.byte	0x00, 0xf0, 0x11, 0x00


	//----- nvinfo : EIATTR_KPARAM_INFO
	.align		4
.L_13:
        /*0018*/ 	.byte	0x04, 0x17
        /*001a*/ 	.short	(.L_15 - .L_14)
.L_14:
        /*001c*/ 	.word	0x00000000
        /*0020*/ 	.short	0x000b
        /*0022*/ 	.short	0x0058
        /*0024*/ 	.byte	0x00, 0xf4, 0x21, 0x00


	//----- nvinfo : EIATTR_KPARAM_INFO
	.align		4
.L_15:
        /*0028*/ 	.byte	0x04, 0x17
        /*002a*/ 	.short	(.L_17 - .L_16)
.L_16:
        /*002c*/ 	.word	0x00000000
        /*0030*/ 	.short	0x000a
        /*0032*/ 	.short	0x0050
        /*0034*/ 	.byte	0x00, 0xf4, 0x21, 0x00


	//----- nvinfo : EIATTR_KPARAM_INFO
	.align		4
.L_17:
        /*0038*/ 	.byte	0x04, 0x17
        /*003a*/ 	.short	(.L_19 - .L_18)
.L_18:
        /*003c*/ 	.word	0x00000000
        /*0040*/ 	.short	0x0009
        /*0042*/ 	.short	0x0048
        /*0044*/ 	.byte	0x00, 0xf4, 0x21, 0x00


	//----- nvinfo : EIATTR_KPARAM_INFO
	.align		4
.L_19:
        /*0048*/ 	.byte	0x04, 0x17
        /*004a*/ 	.short	(.L_21 - .L_20)
.L_20:
        /*004c*/ 	.word	0x00000000
        /*0050*/ 	.short	0x0008
        /*0052*/ 	.short	0x0040
        /*0054*/ 	.byte	0x00, 0xf4, 0x21, 0x00


	//----- nvinfo : EIATTR_KPARAM_INFO
	.align		4
.L_21:
        /*0058*/ 	.byte	0x04, 0x17
        /*005a*/ 	.short	(.L_23 - .L_22)
.L_22:
        /*005c*/ 	.word	0x00000000
        /*0060*/ 	.short	0x0007
        /*0062*/ 	.short	0x0038
        /*0064*/ 	.byte	0x00, 0xf4, 0x21, 0x00


	//----- nvinfo : EIATTR_KPARAM_INFO
	.align		4
.L_23:
        /*0068*/ 	.byte	0x04, 0x17
        /*006a*/ 	.short	(.L_25 - .L_24)
.L_24:
        /*006c*/ 	.word	0x00000000
        /*0070*/ 	.short	0x0006
        /*0072*/ 	.short	0x0030
        /*0074*/ 	.byte	0x00, 0xf4, 0x21, 0x00


	//----- nvinfo : EIATTR_KPARAM_INFO
	.align		4
.L_25:
        /*0078*/ 	.byte	0x04, 0x17
        /*007a*/ 	.short	(.L_27 - .L_26)
.L_26:
        /*007c*/ 	.word	0x00000000
        /*0080*/ 	.short	0x0005
        /*0082*/ 	.short	0x0028
        /*0084*/ 	.byte	0x00, 0xf4, 0x21, 0x00


	//----- nvinfo : EIATTR_KPARAM_INFO
	.align		4
.L_27:
        /*0088*/ 	.byte	0x04, 0x17
        /*008a*/ 	.short	(.L_29 - .L_28)
.L_28:
        /*008c*/ 	.word	0x00000000
        /*0090*/ 	.short	0x0004
        /*0092*/ 	.short	0x0020
        /*0094*/ 	.byte	0x00, 0xf4, 0x21, 0x00


	//----- nvinfo : EIATTR_KPARAM_INFO
	.align		4
.L_29:
        /*0098*/ 	.byte	0x04, 0x17
        /*009a*/ 	.short	(.L_31 - .L_30)
.L_30:
        /*009c*/ 	.word	0x00000000
        /*00a0*/ 	.short	0x0003
        /*00a2*/ 	.short	0x0018
        /*00a4*/ 	.byte	0x00, 0xf4, 0x21, 0x00


	//----- nvinfo : EIATTR_KPARAM_INFO
	.align		4
.L_31:
        /*00a8*/ 	.byte	0x04, 0x17
        /*00aa*/ 	.short	(.L_33 - .L_32)
.L_32:
        /*00ac*/ 	.word	0x00000000
        /*00b0*/ 	.short	0x0002
        /*00b2*/ 	.short	0x0010
        /*00b4*/ 	.byte	0x00, 0xf4, 0x21, 0x00


	//----- nvinfo : EIATTR_KPARAM_INFO
	.align		4
.L_33:
        /*00b8*/ 	.byte	0x04, 0x17
        /*00ba*/ 	.short	(.L_35 - .L_34)
.L_34:
        /*00bc*/ 	.word	0x00000000
        /*00c0*/ 	.short	0x0001
        /*00c2*/ 	.short	0x0008
        /*00c4*/ 	.byte	0x00, 0xf4, 0x21, 0x00


	//----- nvinfo : EIATTR_KPARAM_INFO
	.align		4
.L_35:
        /*00c8*/ 	.byte	0x04, 0x17
        /*00ca*/ 	.short	(.L_37 - .L_36)
.L_36:
        /*00cc*/ 	.word	0x00000000
        /*00d0*/ 	.short	0x0000
        /*00d2*/ 	.short	0x0000
        /*00d4*/ 	.byte	0x00, 0xf4, 0x21, 0x00


	//----- nvinfo : EIATTR_SPARSE_MMA_MASK
	.align		4
.L_37:
        /*00d8*/ 	.byte	0x03, 0x50
        /*00da*/ 	.short	0x0000


	//----- nvinfo : EIATTR_MAXREG_COUNT
	.align		4
        /*00dc*/ 	.byte	0x03, 0x1b
        /*00de*/ 	.short	0x00ff


	//----- nvinfo : EIATTR_EXIT_INSTR_OFFSETS
	.align		4
        /*00e0*/ 	.byte	0x04, 0x1c
        /*00e2*/ 	.short	(.L_39 - .L_38)


	//   ....[0]....
.L_38:
        /*00e4*/ 	.word	0x000007a0


	//   ....[1]....
        /*00e8*/ 	.word	0x000007c0


	//----- nvinfo : EIATTR_REQNTID
	.align		4
.L_39:
        /*00ec*/ 	.byte	0x04, 0x10
        /*00ee*/ 	.short	(.L_41 - .L_40)
.L_40:
        /*00f0*/ 	.word	0x00000080
        /*00f4*/ 	.word	0x00000001
        /*00f8*/ 	.word	0x00000001


	//----- nvinfo : EIATTR_CBANK_PARAM_SIZE
	.align		4
.L_41:
        /*00fc*/ 	.byte	0x03, 0x19
        /*00fe*/ 	.short	0x0064


	//----- nvinfo : EIATTR_PARAM_CBANK
	.align		4
        /*0100*/ 	.byte	0x04, 0x0a
        /*0102*/ 	.short	(.L_43 - .L_42)
	.align		4
.L_42:
        /*0104*/ 	.word	index@(.nv.constant0.triton_poi_fused__native_batch_norm_legit_no_training_add_relu_threshold_backward_57)
        /*0108*/ 	.short	0x0210
        /*010a*/ 	.short	0x0064


	//----- nvinfo : EIATTR_SW_WAR
	.align		4
.L_43:
        /*010c*/ 	.byte	0x04, 0x36
        /*010e*/ 	.short	(.L_45 - .L_44)
.L_44:
        /*0110*/ 	.word	0x00000008
.L_45:


//--------------------- .nv.callgraph             --------------------------
	.section	.nv.callgraph,"",@"SHT_CUDA_CALLGRAPH"
	.align	4
	.sectionentsize	8
	.align		4
        /*0000*/ 	.word	0x00000000
	.align		4
        /*0004*/ 	.word	0xffffffff
	.align		4
        /*0008*/ 	.word	0x00000000
	.align		4
        /*000c*/ 	.word	0xfffffffe
	.align		4
        /*0010*/ 	.word	0x00000000
	.align		4
        /*0014*/ 	.word	0xfffffffd
	.align		4
        /*0018*/ 	.word	0x00000000
	.align		4
        /*001c*/ 	.word	0xfffffffc


//--------------------- .nv.constant4             --------------------------
	.section	.nv.constant4,"a",@progbits
	.align	8
	.align		8
.nv.constant4:
        /*0000*/ 	.dword	_$_str
	.align		8
        /*0008*/ 	.dword	_$_str_$_2


//--------------------- .text.triton_poi_fused__native_batch_norm_legit_no_training_add_relu_threshold_backward_57 --------------------------
	.section	.text.triton_poi_fused__native_batch_norm_legit_no_training_add_relu_threshold_backward_57,"ax",@progbits
	.align	128
        .global         triton_poi_fused__native_batch_norm_legit_no_training_add_relu_threshold_backward_57
        .type           triton_poi_fused__native_batch_norm_legit_no_training_add_relu_threshold_backward_57,@function
        .size           triton_poi_fused__native_batch_norm_legit_no_training_add_relu_threshold_backward_57,(.L_x_1 - triton_poi_fused__native_batch_norm_legit_no_training_add_relu_threshold_backward_57)
        .other          triton_poi_fused__native_batch_norm_legit_no_training_add_relu_threshold_backward_57,@"STO_CUDA_ENTRY STV_DEFAULT"
triton_poi_fused__native_batch_norm_legit_no_training_add_relu_threshold_backward_57:
.text.triton_poi_fused__native_batch_norm_legit_no_training_add_relu_threshold_backward_57:
[----:B------:R-:W0:Y:S01]  /*0000*/  LDC R1, c[0x0][0x28] ;  /* 0x00000a00ff017b82 */ /* 0x000e220000000800 */
[----:B------:R-:W1:Y:S07]  /*0010*/  S2R R0, SR_TID.X ;  /* 0x0000000000007919 */ /* 0x000e6e0000002100 */
[----:B------:R-:W2:Y:S01]  /*0020*/  LDC.64 R4, c[0x0][0x220] ;  /* 0x00008800ff047b82 */ /* 0x000ea20000000a00 */
[----:B------:R-:W-:Y:S01]  /*0030*/  ULDC.64 UR4, c[0x0][0x208] ;  /* 0x0000820000047ab9 */ /* 0x000fe20000000a00 */
[----:B------:R-:W3:Y:S06]  /*0040*/  S2R R3, SR_CTAID.X ;  /* 0x0000000000037919 */ /* 0x000eec0000002500 */
[----:B------:R-:W4:Y:S01]  /*0050*/  LDC.64 R16, c[0x0][0x248] ;  /* 0x00009200ff107b82 */ /* 0x000f220000000a00 */
[----:B------:R-:W-:-:S07]  /*0060*/  CS2R R8, SRZ ;  /* 0x0000000000087805 */ /* 0x000fce000001ff00 */
[----:B------:R-:W5:Y:S08]  /*0070*/  LDC.64 R18, c[0x0][0x228] ;  /* 0x00008a00ff127b82 */ /* 0x000f700000000a00 */
[----:B------:R-:W2:Y:S08]  /*0080*/  LDC.64 R26, c[0x0][0x218] ;  /* 0x00008600ff1a7b82 */ /* 0x000eb00000000a00 */
[----:B------:R-:W4:Y:S01]  /*0090*/  LDC.64 R14, c[0x0][0x230] ;  /* 0x00008c00ff0e7b82 */ /* 0x000f220000000a00 */
[----:B-1----:R-:W-:-:S07]  /*00a0*/  SHF.L.U32 R0, R0, 0x1, RZ ;  /* 0x0000000100007819 */ /* 0x002fce00000006ff */
[----:B------:R-:W1:Y:S01]  /*00b0*/  LDC.64 R10, c[0x0][0x240] ;  /* 0x00009000ff0a7b82 */ /* 0x000e620000000a00 */
[----:B------:R-:W-:-:S07]  /*00c0*/  LOP3.LUT R0, R0, 0xfe, RZ, 0xc0, !PT ;  /* 0x000000fe00007812 */ /* 0x000fce00078ec0ff */
[----:B------:R-:W1:Y:S01]  /*00d0*/  LDC.64 R22, c[0x0][0x210] ;  /* 0x00008400ff167b82 */ /* 0x000e620000000a00 */
[----:B---3--:R-:W-:Y:S02]  /*00e0*/  LEA R0, R3, R0, 0x8 ;  /* 0x0000000003007211 */ /* 0x008fe400078e40ff */
[----:B------:R-:W-:Y:S02]  /*00f0*/  CS2R R6, SRZ ;  /* 0x0000000000067805 */ /* 0x000fe4000001ff00 */
[----:B------:R-:W-:Y:S01]  /*0100*/  CS2R R12, SRZ ;  /* 0x00000000000c7805 */ /* 0x000fe2000001ff00 */
[----:B------:R-:W-:Y:S01]  /*0110*/  ULDC.64 UR6, c[0x0][0x268] ;  /* 0x00009a0000067ab9 */ /* 0x000fe20000000a00 */
[C---:B------:R-:W-:Y:S01]  /*0120*/  ISETP.GE.AND P0, PT, R0.reuse, 0xb00, PT ;  /* 0x00000b000000780c */ /* 0x040fe20003f06270 */
[----:B------:R-:W-:Y:S01]  /*0130*/  IMAD.HI R2, R0, 0x2e8ba2e9, RZ ;  /* 0x2e8ba2e900027827 */ /* 0x000fe200078e02ff */
[----:B------:R-:W3:Y:S04]  /*0140*/  LDC.64 R24, c[0x0][0x238] ;  /* 0x00008e00ff187b82 */ /* 0x000ee80000000a00 */
[----:B------:R-:W-:-:S04]  /*0150*/  SHF.R.U32.HI R3, RZ, 0x1f, R2 ;  /* 0x0000001fff037819 */ /* 0x000fc80000011602 */
[----:B------:R-:W-:-:S05]  /*0160*/  LEA.HI.SX32 R3, R2, R3, 0x1b ;  /* 0x0000000302037211 */ /* 0x000fca00078fdaff */
[----:B------:R-:W-:Y:S01]  /*0170*/  IMAD R21, R3, -0xb0, R0 ;  /* 0xffffff5003157824 */ /* 0x000fe200078e0200 */
[----:B------:R-:W-:-:S03]  /*0180*/  CS2R R2, SRZ ;  /* 0x0000000000027805 */ /* 0x000fc6000001ff00 */
[----:B--2---:R-:W-:-:S05]  /*0190*/  IMAD.WIDE R4, R21, 0x4, R4 ;  /* 0x0000000415047825 */ /* 0x004fca00078e0204 */
[----:B------:R-:W2:Y:S01]  /*01a0*/  @!P0 LDG.E.EL.64 R2, desc[UR4][R4.64] ;  /* 0x0000000404028981 */ /* 0x000ea2000c2e1b00 */
[----:B----4-:R-:W-:-:S05]  /*01b0*/  IMAD.WIDE R16, R21, 0x4, R16 ;  /* 0x0000000415107825 */ /* 0x010fca00078e0210 */
[----:B------:R5:W4:Y:S01]  /*01c0*/  @!P0 LDG.E.EL.64 R8, desc[UR4][R16.64] ;  /* 0x0000000410088981 */ /* 0x000b22000c2e1b00 */
[----:B0-----:R-:W-:-:S04]  /*01d0*/  IMAD.WIDE R26, R21, 0x4, R26 ;  /* 0x00000004151a7825 */ /* 0x001fc800078e021a */
[C---:B------:R-:W-:Y:S01]  /*01e0*/  IMAD.WIDE R28, R21.reuse, 0x4, R14 ;  /* 0x00000004151c7825 */ /* 0x040fe200078e020e */
[----:B------:R1:W4:Y:S03]  /*01f0*/  @!P0 LDG.E.EL.64 R12, desc[UR4][R26.64] ;  /* 0x000000041a0c8981 */ /* 0x000326000c2e1b00 */
[C---:B-----5:R-:W-:Y:S02]  /*0200*/  IMAD.WIDE R16, R21.reuse, 0x4, R18 ;  /* 0x0000000415107825 */ /* 0x060fe400078e0212 */
[----:B------:R-:W0:Y:S03]  /*0210*/  LDC.64 R18, c[0x0][0x250] ;  /* 0x00009400ff127b82 */ /* 0x000e260000000a00 */
[----:B------:R5:W4:Y:S01]  /*0220*/  @!P0 LDG.E.EL.64 R6, desc[UR4][R16.64] ;  /* 0x0000000410068981 */ /* 0x000b22000c2e1b00 */
[----:B------:R-:W-:Y:S01]  /*0230*/  CS2R R14, SRZ ;  /* 0x00000000000e7805 */ /* 0x000fe2000001ff00 */
[----:B-1----:R-:W-:-:S03]  /*0240*/  IMAD.WIDE R26, R21, 0x4, R10 ;  /* 0x00000004151a7825 */ /* 0x002fc600078e020a */
[----:B-----5:R-:W1:Y:S02]  /*0250*/  LDC.64 R16, c[0x0][0x258] ;  /* 0x00009600ff107b82 */ /* 0x020e640000000a00 */
[----:B------:R5:W4:Y:S01]  /*0260*/  @!P0 LDG.E.EL.64 R14, desc[UR4][R26.64] ;  /* 0x000000041a0e8981 */ /* 0x000b22000c2e1b00 */
[----:B------:R-:W-:Y:S02]  /*0270*/  CS2R R10, SRZ ;  /* 0x00000000000a7805 */ /* 0x000fe4000001ff00 */
[----:B------:R-:W-:-:S06]  /*0280*/  CS2R R4, SRZ ;  /* 0x0000000000047805 */ /* 0x000fcc000001ff00 */
[----:B------:R3:W4:Y:S01]  /*0290*/  @!P0 LDG.E.EL.64 R4, desc[UR4][R28.64] ;  /* 0x000000041c048981 */ /* 0x000722000c2e1b00 */
[----:B-----5:R-:W-:Y:S01]  /*02a0*/  IMAD.WIDE R26, R0, 0x4, R22 ;  /* 0x00000004001a7825 */ /* 0x020fe200078e0216 */
[----:B------:R-:W-:-:S04]  /*02b0*/  CS2R R22, SRZ ;  /* 0x0000000000167805 */ /* 0x000fc8000001ff00 */
[----:B------:R5:W4:Y:S01]  /*02c0*/  @!P0 LDG.E.64 R10, desc[UR4][R26.64] ;  /* 0x000000041a0a8981 */ /* 0x000b22000c1e1b00 */
[----:B---3--:R-:W-:Y:S01]  /*02d0*/  IMAD.WIDE R28, R0, 0x4, R24 ;  /* 0x00000004001c7825 */ /* 0x008fe200078e0218 */
[----:B------:R-:W-:-:S03]  /*02e0*/  CS2R R24, SRZ ;  /* 0x0000000000187805 */ /* 0x000fc6000001ff00 */
[C---:B0-----:R-:W-:Y:S01]  /*02f0*/  IMAD.WIDE R18, R21.reuse, 0x4, R18 ;  /* 0x0000000415127825 */ /* 0x041fe200078e0212 */
[----:B------:R0:W3:Y:S03]  /*0300*/  @!P0 LDG.E.64 R22, desc[UR4][R28.64] ;  /* 0x000000041c168981 */ /* 0x0000e6000c1e1b00 */
[----:B-1----:R-:W-:Y:S01]  /*0310*/  IMAD.WIDE R20, R21, 0x4, R16 ;  /* 0x0000000415147825 */ /* 0x002fe200078e0210 */
[----:B------:R-:W-:Y:S01]  /*0320*/  CS2R R16, SRZ ;  /* 0x0000000000107805 */ /* 0x000fe2000001ff00 */
[----:B------:R1:W3:Y:S05]  /*0330*/  @!P0 LDG.E.EL.64 R24, desc[UR4][R18.64] ;  /* 0x0000000412188981 */ /* 0x0002ea000c2e1b00 */
[----:B------:R0:W3:Y:S01]  /*0340*/  @!P0 LDG.E.EL.64 R16, desc[UR4][R20.64] ;  /* 0x0000000414108981 */ /* 0x0000e2000c2e1b00 */
[----:B--2---:R-:W-:-:S04]  /*0350*/  FADD R2, R2, 0.0010000000474974513054 ;  /* 0x3a83126f02027421 */ /* 0x004fc80000000000 */
[----:B-----5:R2:W5:Y:S01]  /*0360*/  MUFU.SQRT R26, R2 ;  /* 0x00000002001a7308 */ /* 0x0205620000002000 */
[----:B------:R-:W-:Y:S01]  /*0370*/  FADD R3, R3, 0.0010000000474974513054 ;  /* 0x3a83126f03037421 */ /* 0x000fe20000000000 */
[----:B----4-:R-:W-:Y:S01]  /*0380*/  FADD R8, R8, 0.0010000000474974513054 ;  /* 0x3a83126f08087421 */ /* 0x010fe20000000000 */
[----:B0-----:R-:W-:-:S05]  /*0390*/  FADD R28, R9, 0.0010000000474974513054 ;  /* 0x3a83126f091c7421 */ /* 0x001fca0000000000 */
[----:B------:R-:W0:Y:S01]  /*03a0*/  MUFU.SQRT R27, R3 ;  /* 0x00000003001b7308 */ /* 0x000e220000002000 */
[----:B--2---:R-:W-:-:S07]  /*03b0*/  HFMA2.MMA R2, -RZ, RZ, 1.625, 0 ;  /* 0x3e800000ff027435 */ /* 0x004fce00000001ff */
[----:B------:R-:W2:Y:S01]  /*03c0*/  MUFU.SQRT R29, R8 ;  /* 0x00000008001d7308 */ /* 0x000ea20000002000 */
[C---:B-----5:R-:W-:Y:S02]  /*03d0*/  FSETP.GT.AND P5, PT, R26.reuse, 8.50705917302346158658e+37, PT ;  /* 0x7e8000001a00780b */ /* 0x060fe40003fa4000 */
[----:B------:R-:W-:-:S05]  /*03e0*/  FSETP.GEU.AND P1, PT, R26, 1.175494350822287508e-38, PT ;  /* 0x008000001a00780b */ /* 0x000fca0003f2e000 */
[----:B------:R-:W4:Y:S01]  /*03f0*/  MUFU.SQRT R28, R28 ;  /* 0x0000001c001c7308 */ /* 0x000f220000002000 */
[----:B0-----:R-:W-:Y:S02]  /*0400*/  FSETP.GT.AND P2, PT, R27, 8.50705917302346158658e+37, PT ;  /* 0x7e8000001b00780b */ /* 0x001fe40003f44000 */
[----:B------:R-:W-:-:S03]  /*0410*/  FSEL R9, R2, 1, P5 ;  /* 0x3f80000002097808 */ /* 0x000fc60002800000 */
[----:B------:R-:W-:Y:S01]  /*0420*/  @P5 FMUL R26, R26, 0.25 ;  /* 0x3e8000001a1a5820 */ /* 0x000fe20000400000 */
[----:B--2---:R-:W-:Y:S02]  /*0430*/  FSETP.GT.AND P4, PT, R29, 8.50705917302346158658e+37, PT ;  /* 0x7e8000001d00780b */ /* 0x004fe40003f84000 */
[----:B------:R-:W-:Y:S01]  /*0440*/  FSETP.GEU.AND P3, PT, R27, 1.175494350822287508e-38, PT ;  /* 0x008000001b00780b */ /* 0x000fe20003f6e000 */
[----:B------:R-:W-:Y:S01]  /*0450*/  @!P1 FMUL R26, R26, 16777216 ;  /* 0x4b8000001a1a9820 */ /* 0x000fe20000400000 */
[----:B------:R-:W-:Y:S01]  /*0460*/  FSETP.GEU.AND P5, PT, R29, 1.175494350822287508e-38, PT ;  /* 0x008000001d00780b */ /* 0x000fe20003fae000 */
[----:B------:R-:W-:Y:S01]  /*0470*/  @!P1 FMUL R9, R9, 16777216 ;  /* 0x4b80000009099820 */ /* 0x000fe20000400000 */
[C---:B----4-:R-:W-:Y:S02]  /*0480*/  FSETP.GT.AND P6, PT, R28.reuse, 8.50705917302346158658e+37, PT ;  /* 0x7e8000001c00780b */ /* 0x050fe40003fc4000 */
[----:B------:R-:W-:Y:S01]  /*0490*/  FSETP.GEU.AND P1, PT, R28, 1.175494350822287508e-38, PT ;  /* 0x008000001c00780b */ /* 0x000fe20003f2e000 */
[----:B------:R-:W-:Y:S01]  /*04a0*/  @P2 FMUL R27, R27, 0.25 ;  /* 0x3e8000001b1b2820 */ /* 0x000fe20000400000 */
[----:B------:R-:W0:Y:S03]  /*04b0*/  MUFU.RCP R8, R26 ;  /* 0x0000001a00087308 */ /* 0x000e260000001000 */
[----:B------:R-:W-:-:S02]  /*04c0*/  @P4 FMUL R29, R29, 0.25 ;  /* 0x3e8000001d1d4820 */ /* 0x000fc40000400000 */
[----:B------:R-:W-:Y:S02]  /*04d0*/  @!P3 FMUL R27, R27, 16777216 ;  /* 0x4b8000001b1bb820 */ /* 0x000fe40000400000 */
[----:B------:R-:W-:Y:S02]  /*04e0*/  @!P5 FMUL R29, R29, 16777216 ;  /* 0x4b8000001d1dd820 */ /* 0x000fe40000400000 */
[----:B------:R-:W-:Y:S02]  /*04f0*/  @P6 FMUL R28, R28, 0.25 ;  /* 0x3e8000001c1c6820 */ /* 0x000fe40000400000 */
[----:B------:R-:W2:Y:S02]  /*0500*/  MUFU.RCP R27, R27 ;  /* 0x0000001b001b7308 */ /* 0x000ea40000001000 */
[----:B------:R-:W-:-:S06]  /*0510*/  @!P1 FMUL R28, R28, 16777216 ;  /* 0x4b8000001c1c9820 */ /* 0x000fcc0000400000 */
[----:B------:R-:W4:Y:S01]  /*0520*/  MUFU.RCP R29, R29 ;  /* 0x0000001d001d7308 */ /* 0x000f220000001000 */
[----:B0-----:R-:W-:Y:S01]  /*0530*/  FMUL R8, R8, R9 ;  /* 0x0000000908087220 */ /* 0x001fe20000400000 */
[----:B-1----:R-:W-:-:S06]  /*0540*/  FSEL R18, R2, 1, P2 ;  /* 0x3f80000002127808 */ /* 0x002fcc0001000000 */
[----:B------:R-:W0:Y:S01]  /*0550*/  MUFU.RCP R3, R28 ;  /* 0x0000001c00037308 */ /* 0x000e220000001000 */
[----:B------:R-:W-:Y:S01]  /*0560*/  FSEL R20, R2, 1, P4 ;  /* 0x3f80000002147808 */ /* 0x000fe20002000000 */
[----:B------:R-:W-:Y:S01]  /*0570*/  FADD R9, -R12, R10 ;  /* 0x0000000a0c097221 */ /* 0x000fe20000000100 */
[----:B------:R-:W-:Y:S01]  /*0580*/  FSEL R26, R2, 1, P6 ;  /* 0x3f800000021a7808 */ /* 0x000fe20003000000 */
[----:B------:R-:W-:Y:S01]  /*0590*/  @!P3 FMUL R18, R18, 16777216 ;  /* 0x4b8000001212b820 */ /* 0x000fe20000400000 */
[----:B------:R-:W-:Y:S01]  /*05a0*/  FADD R19, -R13, R11 ;  /* 0x0000000b0d137221 */ /* 0x000fe20000000100 */
[----:B------:R-:W-:Y:S01]  /*05b0*/  @!P5 FMUL R20, R20, 16777216 ;  /* 0x4b8000001414d820 */ /* 0x000fe20000400000 */
[----:B------:R-:W-:Y:S01]  /*05c0*/  FMUL R13, R8, R9 ;  /* 0x00000009080d7220 */ /* 0x000fe20000400000 */
[----:B------:R-:W-:Y:S01]  /*05d0*/  @!P1 FMUL R26, R26, 16777216 ;  /* 0x4b8000001a1a9820 */ /* 0x000fe20000400000 */
[----:B------:R-:W1:Y:S01]  /*05e0*/  LDC.64 R8, c[0x0][0x260] ;  /* 0x00009800ff087b82 */ /* 0x000e620000000a00 */
[----:B--2---:R-:W-:Y:S01]  /*05f0*/  FMUL R2, R27, R18 ;  /* 0x000000121b027220 */ /* 0x004fe20000400000 */
[----:B----4-:R-:W-:Y:S01]  /*0600*/  FMUL R18, R29, R20 ;  /* 0x000000141d127220 */ /* 0x010fe20000400000 */
[----:B---3--:R-:W-:Y:S01]  /*0610*/  FADD R11, -R14, R22 ;  /* 0x000000160e0b7221 */ /* 0x008fe20000000100 */
[----:B------:R-:W-:Y:S01]  /*0620*/  FADD R10, -R15, R23 ;  /* 0x000000170f0a7221 */ /* 0x000fe20000000100 */
[----:B0-----:R-:W-:-:S02]  /*0630*/  FMUL R3, R3, R26 ;  /* 0x0000001a03037220 */ /* 0x001fc40000400000 */
[----:B------:R-:W-:Y:S01]  /*0640*/  FMUL R11, R18, R11 ;  /* 0x0000000b120b7220 */ /* 0x000fe20000400000 */
[----:B------:R-:W-:Y:S01]  /*0650*/  FMUL R2, R2, R19 ;  /* 0x0000001302027220 */ /* 0x000fe20000400000 */
[----:B------:R-:W-:Y:S01]  /*0660*/  FMUL R10, R3, R10 ;  /* 0x0000000a030a7220 */ /* 0x000fe20000400000 */
[----:B------:R-:W-:Y:S01]  /*0670*/  FFMA R4, R13, R6, R4 ;  /* 0x000000060d047223 */ /* 0x000fe20000000004 */
[----:B------:R-:W-:Y:S01]  /*0680*/  FFMA R11, R11, R24, R16 ;  /* 0x000000180b0b7223 */ /* 0x000fe20000000010 */
[----:B------:R-:W-:Y:S01]  /*0690*/  FFMA R2, R2, R7, R5 ;  /* 0x0000000702027223 */ /* 0x000fe20000000005 */
[----:B------:R-:W-:Y:S02]  /*06a0*/  FFMA R17, R10, R25, R17 ;  /* 0x000000190a117223 */ /* 0x000fe40000000011 */
[C---:B------:R-:W-:Y:S01]  /*06b0*/  FADD R6, R4.reuse, R11 ;  /* 0x0000000b04067221 */ /* 0x040fe20000000000 */
[----:B------:R-:W-:Y:S01]  /*06c0*/  FSETP.GEU.AND P2, PT, R4, -R11, PT ;  /* 0x8000000b0400720b */ /* 0x000fe20003f4e000 */
[C---:B------:R-:W-:Y:S01]  /*06d0*/  FADD R7, R2.reuse, R17 ;  /* 0x0000001102077221 */ /* 0x040fe20000000000 */
[----:B------:R-:W-:-:S02]  /*06e0*/  FSETP.GEU.AND P1, PT, R2, -R17, PT ;  /* 0x800000110200720b */ /* 0x000fc40003f2e000 */
[----:B------:R-:W-:Y:S02]  /*06f0*/  FSEL R2, R6, RZ, P2 ;  /* 0x000000ff06027208 */ /* 0x000fe40001000000 */
[----:B------:R-:W-:Y:S01]  /*0700*/  FSEL R3, R7, RZ, P1 ;  /* 0x000000ff07037208 */ /* 0x000fe20000800000 */
[----:B-1----:R-:W-:Y:S01]  /*0710*/  IMAD.WIDE R8, R0, 0x4, R8 ;  /* 0x0000000400087825 */ /* 0x002fe200078e0208 */
[----:B------:R-:W-:Y:S02]  /*0720*/  FSETP.GTU.AND P3, PT, R2, RZ, PT ;  /* 0x000000ff0200720b */ /* 0x000fe40003f6c000 */
[----:B------:R-:W-:Y:S02]  /*0730*/  FSETP.GTU.AND P2, PT, R3, RZ, PT ;  /* 0x000000ff0300720b */ /* 0x000fe40003f4c000 */
[----:B------:R-:W-:Y:S01]  /*0740*/  IADD3 R2, P1, R0, UR6, RZ ;  /* 0x0000000600027c10 */ /* 0x000fe2000ff3e0ff */
[----:B------:R0:W-:Y:S01]  /*0750*/  @!P0 STG.E.64 desc[UR4][R8.64], R6 ;  /* 0x0000000608008986 */ /* 0x0001e2000c101b04 */
[----:B------:R-:W-:-:S02]  /*0760*/  SEL R4, RZ, 0x1, P3 ;  /* 0x00000001ff047807 */ /* 0x000fc40001800000 */
[----:B------:R-:W-:Y:S02]  /*0770*/  SEL R5, RZ, 0x100, P2 ;  /* 0x00000100ff057807 */ /* 0x000fe40001000000 */
[----:B------:R-:W-:Y:S02]  /*0780*/  LEA.HI.X.SX32 R3, R0, UR7, 0x1, P1 ;  /* 0x0000000700037c11 */ /* 0x000fe400088f0eff */
[----:B------:R-:W-:Y:S01]  /*0790*/  IADD3 R5, R4, R5, RZ ;  /* 0x0000000504057210 */ /* 0x000fe20007ffe0ff */
[----:B0-----:R-:W-:Y:S06]  /*07a0*/  @P0 EXIT ;  /* 0x000000000000094d */ /* 0x001fec0003800000 */
[----:B------:R-:W-:Y:S01]  /*07b0*/  STG.E.U16 desc[UR4][R2.64], R5 ;  /* 0x0000000502007986 */ /* 0x000fe2000c101504 */
[----:B------:R-:W-:Y:S05]  /*07c0*/  EXIT ;  /* 0x000000000000794d */ /* 0x000fea0003800000 */
.L_x_0:
[----:B------:R-:W-:-:S00]  /*07d0*/  BRA `(.L_x_0) ;  /* 0xfffffffc00fc7947 */ /* 0x000fc0000383ffff */
[----:B------:R-:W-:-:S00]  /*07e0*/  NOP ;  /* 0x0000000000007918 */ /* 0x000fc00000000000 */
        /* <DEDUP_REMOVED lines=9> */
.L_x_1:


//--------------------- .nv.global.init           --------------------------
	.section	.nv.global.init,"aw",@progbits
.nv.global.init:
	.type		_$_str,@object
	.size		_$_str,(_$_str_$_2 - _$_str)
_$_str:
        /*0000*/ 	.byte	0x5f, 0x5f, 0x43, 0x55, 0x44, 0x41, 0x5f, 0x46, 0x54, 0x5a, 0x00
	.type		_$_str_$_2,@object
	.size		_$_str_$_2,(.L_1 - _$_str_$_2)
_$_str_$_2:
        /*000b*/ 	.byte	0x5f, 0x5f, 0x43, 0x55, 0x44, 0x41, 0x5f, 0x50, 0x52, 0x45, 0x43, 0x5f, 0x53, 0x51, 0x52, 0x54
        /*001b*/ 	.byte	0x00
.L_1:


//--------------------- .nv.constant0.triton_poi_fused__native_batch_norm_legit_no_training_add_relu_threshold_backward_57 --------------------------
	.section	.nv.constant0.triton_poi_fused__native_batch_norm_legit_no_training_add_relu_threshold_backward_57,"a",@progbits
	.sectionflags	@""
	.align	4
.nv.constant0.triton_poi_fused__native_batch_norm_legit_no_training_add_relu_threshold_backward_57:
	.zero		628
